//
// Generated by NVIDIA NVVM Compiler
//
// Compiler Build ID: CL-36424714
// Cuda compilation tools, release 13.0, V13.0.88
// Based on NVVM 20.0.0
//

.version 9.0
.target sm_100
.address_size 64

	// .globl	_Z4normv

.visible .entry _Z4normv()
{


	ret;

}


// ===== COMPILED SASS (sm_100) =====

	.target	sm_100

	.elftype	@"ET_EXEC"


//--------------------- .note.nv.tkinfo           --------------------------
	.section	.note.nv.tkinfo,"",@"SHT_NOTE"
	.sectionflags	@"SHF_NOTE_NV_TKINFO"
	.tkinfo
        /*0018*/ 	.word	0x00000002
        /*0030*/ 	.string	""
        /*0030*/ 	.string	"ptxas"
        /*0030*/ 	.string	"Cuda compilation tools, release 13.0, V13.0.88"
        /*0030*/ 	.string	"Build cuda_13.0.r13.0/compiler.36424714_0"
        /*0030*/ 	.string	"-arch sm_100 -m 64 "



//--------------------- .note.nv.cuinfo           --------------------------
	.section	.note.nv.cuinfo,"",@"SHT_NOTE"
	.sectionflags	@"SHF_NOTE_NV_CUINFO"
        /*0018*/ 	.short	0x0002
        /*001a*/ 	.short	0x0064
        /*001c*/ 	.short	0x0082
	.zero		2


//--------------------- .nv.info                  --------------------------
	.section	.nv.info,"",@"SHT_CUDA_INFO"
	.align	4


	//----- nvinfo : EIATTR_REGCOUNT
	.align		4
        /*0000*/ 	.byte	0x04, 0x2f
        /*0002*/ 	.short	(.L_1 - .L_0)
	.align		4
.L_0:
        /*0004*/ 	.word	index@(_Z4normv)
        /*0008*/ 	.word	0x00000004


	//----- nvinfo : EIATTR_FRAME_SIZE
	.align		4
.L_1:
        /*000c*/ 	.byte	0x04, 0x11
        /*000e*/ 	.short	(.L_3 - .L_2)
	.align		4
.L_2:
        /*0010*/ 	.word	index@(_Z4normv)
        /*0014*/ 	.word	0x00000000


	//----- nvinfo : EIATTR_MIN_STACK_SIZE
	.align		4
.L_3:
        /*0018*/ 	.byte	0x04, 0x12
        /*001a*/ 	.short	(.L_5 - .L_4)
	.align		4
.L_4:
        /*001c*/ 	.word	index@(_Z4normv)
        /*0020*/ 	.word	0x00000000
.L_5:


//--------------------- .nv.compat                --------------------------
	.section	.nv.compat,"",@"SHT_CUDA_COMPAT_INFO"
	.align	4
        /*0000*/ 	.byte	0x02, 0x09, 0x00, 0x00, 0x02, 0x02, 0x01, 0x00, 0x02, 0x05, 0x05, 0x00, 0x03, 0x07, 0x01, 0x01
        /*0010*/ 	.byte	0x02, 0x03, 0x00, 0x00, 0x02, 0x06, 0x01, 0x00, 0x04, 0x0b, 0x08, 0x00, 0x09, 0x00, 0x00, 0x00
        /*0020*/ 	.byte	0x00, 0x00, 0x00, 0x00


//--------------------- .nv.info._Z4normv         --------------------------
	.section	.nv.info._Z4normv,"",@"SHT_CUDA_INFO"
	.sectionflags	@""
	.align	4


	//----- nvinfo : EIATTR_CUDA_API_VERSION
	.align		4
        /*0000*/ 	.byte	0x04, 0x37
        /*0002*/ 	.short	(.L_7 - .L_6)
.L_6:
        /*0004*/ 	.word	0x00000082


	//----- nvinfo : EIATTR_SPARSE_MMA_MASK
	.align		4
.L_7:
        /*0008*/ 	.byte	0x03, 0x50
        /*000a*/ 	.short	0x0000


	//----- nvinfo : EIATTR_MAXREG_COUNT
	.align		4
        /*000c*/ 	.byte	0x03, 0x1b
        /*000e*/ 	.short	0x00ff


	//----- nvinfo : EIATTR_MERCURY_ISA_VERSION
	.align		4
        /*0010*/ 	.byte	0x03, 0x5f
        /*0012*/ 	.short	0x0101


	//----- nvinfo : EIATTR_VRC_CTA_INIT_COUNT
	.align		4
        /*0014*/ 	.byte	0x02, 0x4a
	.zero		1
	.zero		1


	//----- nvinfo : EIATTR_EXIT_INSTR_OFFSETS
	.align		4
        /*0018*/ 	.byte	0x04, 0x1c
        /*001a*/ 	.short	(.L_9 - .L_8)


	//   ....[0]....
.L_8:
        /*001c*/ 	.word	0x00000010


	//----- nvinfo : EIATTR_SW_WAR
	.align		4
.L_9:
        /*0020*/ 	.byte	0x04, 0x36
        /*0022*/ 	.short	(.L_11 - .L_10)
.L_10:
        /*0024*/ 	.word	0x00000008
.L_11:


//--------------------- .nv.callgraph             --------------------------
	.section	.nv.callgraph,"",@"SHT_CUDA_CALLGRAPH"
	.align	4
	.sectionentsize	8
	.align		4
        /*0000*/ 	.word	0x00000000
	.align		4
        /*0004*/ 	.word	0xffffffff
	.align		4
        /*0008*/ 	.word	0x00000000
	.align		4
        /*000c*/ 	.word	0xfffffffe
	.align		4
        /*0010*/ 	.word	0x00000000
	.align		4
        /*0014*/ 	.word	0xfffffffd
	.align		4
        /*0018*/ 	.word	0x00000000
	.align		4
        /*001c*/ 	.word	0xfffffffc


//--------------------- .text._Z4normv            --------------------------
	.section	.text._Z4normv,"ax",@progbits
	.align	128
        .global         _Z4normv
        .type           _Z4normv,@function
        .size           _Z4normv,(.L_x_1 - _Z4normv)
        .other          _Z4normv,@"STO_CUDA_ENTRY STV_DEFAULT"
_Z4normv:
.text._Z4normv:
[----:B------:R-:W-:Y:S01]  /*0000*/  LDC R1, c[0x0][0x37c] ;  /* 0x0000df00ff017b82 */ /* 0x000fe20000000800 */
[----:B------:R-:W-:Y:S05]  /*0010*/  EXIT ;  /* 0x000000000000794d */ /* 0x000fea0003800000 */
.L_x_0:
[----:B------:R-:W-:-:S00]  /*0020*/  BRA `(.L_x_0) ;  /* 0xfffffffc00fc7947 */ /* 0x000fc0000383ffff */
[----:B------:R-:W-:-:S00]  /*0030*/  NOP ;  /* 0x0000000000007918 */ /* 0x000fc00000000000 */
        /* <DEDUP_REMOVED lines=12> */
.L_x_1:


//--------------------- .nv.shared.reserved.0     --------------------------
	.section	.nv.shared.reserved.0,"aw",@nobits
	.weak		__nv_reservedSMEM_offset_0_alias
	.size		__nv_reservedSMEM_offset_0_alias, 0, 64
	.other		__nv_reservedSMEM_offset_0_alias,@"STO_CUDA_RESERVED_SHARED STV_DEFAULT"
__nv_reservedSMEM_offset_0_alias:
	.zero		0
	.zero		64


//--------------------- .nv.constant0._Z4normv    --------------------------
	.section	.nv.constant0._Z4normv,"a",@progbits
	.sectionflags	@""
	.align	4
.nv.constant0._Z4normv:
	.zero		896


//--------------------- SYMBOLS --------------------------

	.type		.nv.reservedSmem.offset0,@object
	.size		.nv.reservedSmem.offset0,0x4
